	.headerflags	@"EF_CUDA_TEXMODE_UNIFIED EF_CUDA_64BIT_ADDRESS EF_CUDA_SM89 EF_CUDA_VIRTUAL_SM(EF_CUDA_SM89)"
	.elftype	@"ET_EXEC"


//--------------------- .nv.info                  --------------------------
	.section	.nv.info,"",@"SHT_CUDA_INFO"
	.align	4


	//----- nvinfo : EIATTR_REGCOUNT
	.align		4
        /*0000*/ 	.byte	0x04, 0x2f
        /*0002*/ 	.short	(.L_2 - .L_1)
	.align		4
.L_1:
        /*0004*/ 	.word	index@(triton__0d1d2d3d4de5de)
        /*0008*/ 	.word	0x00000028


	//----- nvinfo : EIATTR_MAX_STACK_SIZE
	.align		4
.L_2:
        /*000c*/ 	.byte	0x04, 0x23
        /*000e*/ 	.short	(.L_4 - .L_3)
	.align		4
.L_3:
        /*0010*/ 	.word	index@(triton__0d1d2d3d4de5de)
        /*0014*/ 	.word	0x00000000


	//----- nvinfo : EIATTR_MIN_STACK_SIZE
	.align		4
.L_4:
        /*0018*/ 	.byte	0x04, 0x12
        /*001a*/ 	.short	(.L_6 - .L_5)
	.align		4
.L_5:
        /*001c*/ 	.word	index@(triton__0d1d2d3d4de5de)
        /*0020*/ 	.word	0x00000000


	//----- nvinfo : EIATTR_FRAME_SIZE
	.align		4
.L_6:
        /*0024*/ 	.byte	0x04, 0x11
        /*0026*/ 	.short	(.L_8 - .L_7)
	.align		4
.L_7:
        /*0028*/ 	.word	index@(triton__0d1d2d3d4de5de)
        /*002c*/ 	.word	0x00000000
.L_8:


//--------------------- .nv.info.triton__0d1d2d3d4de5de --------------------------
	.section	.nv.info.triton__0d1d2d3d4de5de,"",@"SHT_CUDA_INFO"
	.align	4


	//----- nvinfo : EIATTR_CUDA_API_VERSION
	.align		4
        /*0000*/ 	.byte	0x04, 0x37
        /*0002*/ 	.short	(.L_10 - .L_9)
.L_9:
        /*0004*/ 	.word	0x0000007b


	//----- nvinfo : EIATTR_PARAM_CBANK
	.align		4
.L_10:
        /*0008*/ 	.byte	0x04, 0x0a
        /*000a*/ 	.short	(.L_12 - .L_11)
	.align		4
.L_11:
        /*000c*/ 	.word	index@(.nv.constant0.triton__0d1d2d3d4de5de)
        /*0010*/ 	.short	0x0160
        /*0012*/ 	.short	0x0028


	//----- nvinfo : EIATTR_CBANK_PARAM_SIZE
	.align		4
.L_12:
        /*0014*/ 	.byte	0x03, 0x19
        /*0016*/ 	.short	0x0028


	//----- nvinfo : EIATTR_KPARAM_INFO
	.align		4
        /*0018*/ 	.byte	0x04, 0x17
        /*001a*/ 	.short	(.L_14 - .L_13)
.L_13:
        /*001c*/ 	.word	0x00000000
        /*0020*/ 	.short	0x0005
        /*0022*/ 	.short	0x0024
        /*0024*/ 	.byte	0x00, 0xf0, 0x11, 0x00


	//----- nvinfo : EIATTR_KPARAM_INFO
	.align		4
.L_14:
        /*0028*/ 	.byte	0x04, 0x17
        /*002a*/ 	.short	(.L_16 - .L_15)
.L_15:
        /*002c*/ 	.word	0x00000000
        /*0030*/ 	.short	0x0004
        /*0032*/ 	.short	0x0020
        /*0034*/ 	.byte	0x00, 0xf0, 0x11, 0x00


	//----- nvinfo : EIATTR_KPARAM_INFO
	.align		4
.L_16:
        /*0038*/ 	.byte	0x04, 0x17
        /*003a*/ 	.short	(.L_18 - .L_17)
.L_17:
        /*003c*/ 	.word	0x00000000
        /*0040*/ 	.short	0x0003
        /*0042*/ 	.short	0x0018
        /*0044*/ 	.byte	0x00, 0xf0, 0x21, 0x00


	//----- nvinfo : EIATTR_KPARAM_INFO
	.align		4
.L_18:
        /*0048*/ 	.byte	0x04, 0x17
        /*004a*/ 	.short	(.L_20 - .L_19)
.L_19:
        /*004c*/ 	.word	0x00000000
        /*0050*/ 	.short	0x0002
        /*0052*/ 	.short	0x0010
        /*0054*/ 	.byte	0x00, 0xf0, 0x21, 0x00


	//----- nvinfo : EIATTR_KPARAM_INFO
	.align		4
.L_20:
        /*0058*/ 	.byte	0x04, 0x17
        /*005a*/ 	.short	(.L_22 - .L_21)
.L_21:
        /*005c*/ 	.word	0x00000000
        /*0060*/ 	.short	0x0001
        /*0062*/ 	.short	0x0008
        /*0064*/ 	.byte	0x00, 0xf0, 0x21, 0x00


	//----- nvinfo : EIATTR_KPARAM_INFO
	.align		4
.L_22:
        /*0068*/ 	.byte	0x04, 0x17
        /*006a*/ 	.short	(.L_24 - .L_23)
.L_23:
        /*006c*/ 	.word	0x00000000
        /*0070*/ 	.short	0x0000
        /*0072*/ 	.short	0x0000
        /*0074*/ 	.byte	0x00, 0xf0, 0x21, 0x00


	//----- nvinfo : EIATTR_MAXREG_COUNT
	.align		4
.L_24:
        /*0078*/ 	.byte	0x03, 0x1b
        /*007a*/ 	.short	0x00ff


	//----- nvinfo : EIATTR_COOP_GROUP_MASK_REGIDS
	.align		4
        /*007c*/ 	.byte	0x04, 0x29
        /*007e*/ 	.short	(.L_26 - .L_25)


	//   ....[0]....
.L_25:
        /*0080*/ 	.word	0xffffffff


	//   ....[1]....
        /*0084*/ 	.word	0xffffffff


	//   ....[2]....
        /*0088*/ 	.word	0xffffffff


	//   ....[3]....
        /*008c*/ 	.word	0xffffffff


	//   ....[4]....
        /*0090*/ 	.word	0xffffffff


	//   ....[5]....
        /*0094*/ 	.word	0xffffffff


	//   ....[6]....
        /*0098*/ 	.word	0xffffffff


	//   ....[7]....
        /*009c*/ 	.word	0xffffffff


	//----- nvinfo : EIATTR_COOP_GROUP_INSTR_OFFSETS
	.align		4
.L_26:
        /*00a0*/ 	.byte	0x04, 0x28
        /*00a2*/ 	.short	(.L_28 - .L_27)


	//   ....[0]....
.L_27:
        /*00a4*/ 	.word	0x00000420


	//   ....[1]....
        /*00a8*/ 	.word	0x00000440


	//   ....[2]....
        /*00ac*/ 	.word	0x00000460


	//   ....[3]....
        /*00b0*/ 	.word	0x00000480


	//   ....[4]....
        /*00b4*/ 	.word	0x000004a0


	//   ....[5]....
        /*00b8*/ 	.word	0x00000510


	//   ....[6]....
        /*00bc*/ 	.word	0x00000530


	//   ....[7]....
        /*00c0*/ 	.word	0x00000560


	//----- nvinfo : EIATTR_EXIT_INSTR_OFFSETS
	.align		4
.L_28:
        /*00c4*/ 	.byte	0x04, 0x1c
        /*00c6*/ 	.short	(.L_30 - .L_29)


	//   ....[0]....
.L_29:
        /*00c8*/ 	.word	0x00000c60


	//   ....[1]....
        /*00cc*/ 	.word	0x00000c80


	//----- nvinfo : EIATTR_MAX_THREADS
	.align		4
.L_30:
        /*00d0*/ 	.byte	0x04, 0x05
        /*00d2*/ 	.short	(.L_32 - .L_31)
.L_31:
        /*00d4*/ 	.word	0x00000100
        /*00d8*/ 	.word	0x00000001
        /*00dc*/ 	.word	0x00000001
.L_32:


//--------------------- .nv.rel.action            --------------------------
	.section	.nv.rel.action,"",@"SHT_CUDA_RELOCINFO"
	.align	8
	.sectionentsize	8
        /*0000*/ 	.byte	0x73, 0x00, 0x00, 0x00, 0x00, 0x00, 0x00, 0x00, 0x00, 0x00, 0x00, 0x11, 0x25, 0x00, 0x05, 0x36


//--------------------- .nv.constant0.triton__0d1d2d3d4de5de --------------------------
	.section	.nv.constant0.triton__0d1d2d3d4de5de,"a",@progbits
	.align	4
.nv.constant0.triton__0d1d2d3d4de5de:
	.zero		392


//--------------------- .text.triton__0d1d2d3d4de5de --------------------------
	.section	.text.triton__0d1d2d3d4de5de,"ax",@progbits
	.sectionflags	@"SHF_BARRIERS=1"
	.sectioninfo	@"SHI_REGISTERS=40"
	.align	128
        .global         triton__0d1d2d3d4de5de
        .type           triton__0d1d2d3d4de5de,@function
        .size           triton__0d1d2d3d4de5de,(.L_x_1 - triton__0d1d2d3d4de5de)
        .other          triton__0d1d2d3d4de5de,@"STO_CUDA_ENTRY STV_DEFAULT"
triton__0d1d2d3d4de5de:
.text.triton__0d1d2d3d4de5de:
[----:B------:R-:W-:-:S02]  /*0000*/  MOV R1, c[0x0][0x28] ;  /* 0x00000a0000017a02 */ /* 0x000fc40000000f00 */
[----:B------:R-:W0:Y:S01]  /*0010*/  S2R R30, SR_TID.X ;  /* 0x00000000001e7919 */ /* 0x000e220000002100 */
[----:B------:R-:W-:Y:S01]  /*0020*/  MOV R25, 0x4 ;  /* 0x0000000400197802 */ /* 0x000fe20000000f00 */
[----:B------:R-:W-:Y:S01]  /*0030*/  CS2R R16, SRZ ;  /* 0x0000000000107805 */ /* 0x000fe2000001ff00 */
[----:B------:R-:W-:Y:S01]  /*0040*/  CS2R R18, SRZ ;  /* 0x0000000000127805 */ /* 0x000fe2000001ff00 */
[----:B------:R-:W1:Y:S01]  /*0050*/  S2R R7, SR_CTAID.X ;  /* 0x0000000000077919 */ /* 0x000e620000002500 */
[----:B------:R-:W-:Y:S01]  /*0060*/  ULDC.64 UR4, c[0x0][0x118] ;  /* 0x0000460000047ab9 */ /* 0x000fe20000000a00 */
[----:B0-----:R-:W-:-:S04]  /*0070*/  LOP3.LUT R33, R30, 0xff, RZ, 0xc0, !PT ;  /* 0x000000ff1e217812 */ /* 0x001fc800078ec0ff */
[----:B------:R-:W-:-:S04]  /*0080*/  SHF.L.U32 R24, R33, 0x3, RZ ;  /* 0x0000000321187819 */ /* 0x000fc800000006ff */
[----:B------:R-:W-:Y:S01]  /*0090*/  IADD3 R2, R24, 0x800, RZ ;  /* 0x0000080018027810 */ /* 0x000fe20007ffe0ff */
[----:B-1----:R-:W-:-:S03]  /*00a0*/  IMAD R0, R7, 0xe00, R24 ;  /* 0x00000e0007007824 */ /* 0x002fc600078e0218 */
[----:B------:R-:W-:Y:S02]  /*00b0*/  ISETP.GE.U32.AND P1, PT, R2, 0xe00, PT ;  /* 0x00000e000200780c */ /* 0x000fe40003f26070 */
[----:B------:R-:W-:-:S05]  /*00c0*/  IADD3 R6, R0, 0x800, RZ ;  /* 0x0000080000067810 */ /* 0x000fca0007ffe0ff */
[----:B------:R-:W-:Y:S01]  /*00d0*/  IMAD.WIDE R4, R6, R25, c[0x0][0x168] ;  /* 0x00005a0006047625 */ /* 0x000fe200078e0219 */
[----:B------:R-:W-:-:S05]  /*00e0*/  IADD3 R2, R0, 0x804, RZ ;  /* 0x0000080400027810 */ /* 0x000fca0007ffe0ff */
[----:B------:R-:W2:Y:S01]  /*00f0*/  @!P1 LDG.E.EL.128 R16, [R4.64] ;  /* 0x0000000404109981 */ /* 0x000ea2000c2e1d00 */
[----:B------:R-:W-:Y:S01]  /*0100*/  CS2R R8, SRZ ;  /* 0x0000000000087805 */ /* 0x000fe2000001ff00 */
[----:B------:R-:W-:Y:S01]  /*0110*/  CS2R R10, SRZ ;  /* 0x00000000000a7805 */ /* 0x000fe2000001ff00 */
[----:B------:R-:W-:-:S04]  /*0120*/  IMAD.WIDE R2, R2, R25, c[0x0][0x168] ;  /* 0x00005a0002027625 */ /* 0x000fc800078e0219 */
[C---:B------:R-:W-:Y:S01]  /*0130*/  IMAD.WIDE R28, R0.reuse, R25, c[0x0][0x168] ;  /* 0x00005a00001c7625 */ /* 0x040fe200078e0219 */
[----:B------:R-:W3:Y:S01]  /*0140*/  @!P1 LDG.E.EL.128 R8, [R2.64] ;  /* 0x0000000402089981 */ /* 0x000ee2000c2e1d00 */
[----:B------:R-:W-:-:S03]  /*0150*/  IADD3 R26, R0, 0x4, RZ ;  /* 0x00000004001a7810 */ /* 0x000fc60007ffe0ff */
[----:B------:R-:W4:Y:S02]  /*0160*/  LDG.E.EL.128 R12, [R28.64] ;  /* 0x000000041c0c7981 */ /* 0x000f24000c2e1d00 */
[----:B------:R-:W-:-:S05]  /*0170*/  IMAD.WIDE R26, R26, R25, c[0x0][0x168] ;  /* 0x00005a001a1a7625 */ /* 0x000fca00078e0219 */
[----:B------:R-:W5:Y:S01]  /*0180*/  LDG.E.EL.128 R20, [R26.64] ;  /* 0x000000041a147981 */ /* 0x000f62000c2e1d00 */
[C---:B------:R-:W-:Y:S02]  /*0190*/  LOP3.LUT P0, RZ, R30.reuse, 0x1f, RZ, 0xc0, !PT ;  /* 0x0000001f1eff7812 */ /* 0x040fe4000780c0ff */
[----:B------:R-:W-:Y:S02]  /*01a0*/  ISETP.GE.AND P2, PT, R30, 0x8, PT ;  /* 0x000000081e00780c */ /* 0x000fe40003f46270 */
[----:B--2---:R-:W-:Y:S02]  /*01b0*/  SEL R32, R17, RZ, !P1 ;  /* 0x000000ff11207207 */ /* 0x004fe40004800000 */
[----:B------:R-:W-:Y:S02]  /*01c0*/  SEL R17, R16, RZ, !P1 ;  /* 0x000000ff10117207 */ /* 0x000fe40004800000 */
[----:B------:R-:W-:Y:S01]  /*01d0*/  SEL R18, R18, RZ, !P1 ;  /* 0x000000ff12127207 */ /* 0x000fe20004800000 */
[----:B------:R-:W-:-:S02]  /*01e0*/  FMUL R16, R32, R32 ;  /* 0x0000002020107220 */ /* 0x000fc40000400000 */
[----:B------:R-:W-:Y:S01]  /*01f0*/  FMUL R17, R17, R17 ;  /* 0x0000001111117220 */ /* 0x000fe20000400000 */
[----:B------:R-:W-:Y:S01]  /*0200*/  SEL R32, R19, RZ, !P1 ;  /* 0x000000ff13207207 */ /* 0x000fe20004800000 */
[----:B------:R-:W-:Y:S01]  /*0210*/  FMUL R19, R18, R18 ;  /* 0x0000001212137220 */ /* 0x000fe20000400000 */
[----:B------:R-:W-:Y:S02]  /*0220*/  FSEL R16, R16, -RZ, !P1 ;  /* 0x800000ff10107208 */ /* 0x000fe40004800000 */
[----:B------:R-:W-:Y:S01]  /*0230*/  FSEL R17, R17, -RZ, !P1 ;  /* 0x800000ff11117208 */ /* 0x000fe20004800000 */
[----:B------:R-:W-:Y:S01]  /*0240*/  FMUL R18, R32, R32 ;  /* 0x0000002020127220 */ /* 0x000fe20000400000 */
[----:B---3--:R-:W-:Y:S01]  /*0250*/  SEL R8, R8, RZ, !P1 ;  /* 0x000000ff08087207 */ /* 0x008fe20004800000 */
[----:B----4-:R-:W-:Y:S01]  /*0260*/  FFMA R16, R13, R13, R16 ;  /* 0x0000000d0d107223 */ /* 0x010fe20000000010 */
[----:B------:R-:W-:Y:S01]  /*0270*/  FSEL R19, R19, -RZ, !P1 ;  /* 0x800000ff13137208 */ /* 0x000fe20004800000 */
[----:B------:R-:W-:Y:S01]  /*0280*/  FFMA R17, R12, R12, R17 ;  /* 0x0000000c0c117223 */ /* 0x000fe20000000011 */
[----:B------:R-:W-:Y:S01]  /*0290*/  SEL R9, R9, RZ, !P1 ;  /* 0x000000ff09097207 */ /* 0x000fe20004800000 */
[----:B------:R-:W-:Y:S01]  /*02a0*/  FMUL R8, R8, R8 ;  /* 0x0000000808087220 */ /* 0x000fe20000400000 */
[----:B------:R-:W-:Y:S01]  /*02b0*/  FSEL R18, R18, -RZ, !P1 ;  /* 0x800000ff12127208 */ /* 0x000fe20004800000 */
[----:B------:R-:W-:Y:S01]  /*02c0*/  FFMA R19, R14, R14, R19 ;  /* 0x0000000e0e137223 */ /* 0x000fe20000000013 */
[----:B------:R-:W-:Y:S01]  /*02d0*/  FADD R16, R16, R17 ;  /* 0x0000001110107221 */ /* 0x000fe20000000000 */
        /* <DEDUP_REMOVED lines=8> */
[----:B------:R-:W-:Y:S01]  /*0360*/  FADD R18, R18, R19 ;  /* 0x0000001312127221 */ /* 0x000fe20000000000 */
[----:B-----5:R-:W-:Y:S01]  /*0370*/  FFMA R13, R20, R20, R13 ;  /* 0x00000014140d7223 */ /* 0x020fe2000000000d */
[----:B------:R-:W-:Y:S01]  /*0380*/  FMUL R11, R11, R11 ;  /* 0x0000000b0b0b7220 */ /* 0x000fe20000400000 */
[----:B------:R-:W-:Y:S01]  /*0390*/  FSEL R9, R10, -RZ, !P1 ;  /* 0x800000ff0a097208 */ /* 0x000fe20004800000 */
[----:B------:R-:W-:Y:S01]  /*03a0*/  FFMA R8, R21, R21, R8 ;  /* 0x0000001515087223 */ /* 0x000fe20000000008 */
[----:B------:R-:W-:-:S02]  /*03b0*/  FADD R13, R13, R18 ;  /* 0x000000120d0d7221 */ /* 0x000fc40000000000 */
[----:B------:R-:W-:Y:S01]  /*03c0*/  FSEL R10, R11, -RZ, !P1 ;  /* 0x800000ff0b0a7208 */ /* 0x000fe20004800000 */
[----:B------:R-:W-:Y:S01]  /*03d0*/  FFMA R9, R22, R22, R9 ;  /* 0x0000001616097223 */ /* 0x000fe20000000009 */
[----:B------:R-:W-:-:S03]  /*03e0*/  FADD R8, R8, R13 ;  /* 0x0000000d08087221 */ /* 0x000fc60000000000 */
[----:B------:R-:W-:Y:S01]  /*03f0*/  FFMA R10, R23, R23, R10 ;  /* 0x00000017170a7223 */ /* 0x000fe2000000000a */
[----:B------:R-:W-:-:S04]  /*0400*/  FADD R9, R9, R8 ;  /* 0x0000000809097221 */ /* 0x000fc80000000000 */
[----:B------:R-:W-:-:S05]  /*0410*/  FADD R9, R10, R9 ;  /* 0x000000090a097221 */ /* 0x000fca0000000000 */
[----:B------:R-:W0:Y:S02]  /*0420*/  SHFL.BFLY PT, R8, R9, 0x10, 0x1f ;  /* 0x0e001f0009087f89 */ /* 0x000e2400000e0000 */
[----:B0-----:R-:W-:-:S05]  /*0430*/  FADD R8, R9, R8 ;  /* 0x0000000809087221 */ /* 0x001fca0000000000 */
[----:B------:R-:W0:Y:S02]  /*0440*/  SHFL.BFLY PT, R11, R8, 0x8, 0x1f ;  /* 0x0d001f00080b7f89 */ /* 0x000e2400000e0000 */
[----:B0-----:R-:W-:-:S05]  /*0450*/  FADD R11, R8, R11 ;  /* 0x0000000b080b7221 */ /* 0x001fca0000000000 */
[----:B------:R-:W0:Y:S02]  /*0460*/  SHFL.BFLY PT, R10, R11, 0x4, 0x1f ;  /* 0x0c801f000b0a7f89 */ /* 0x000e2400000e0000 */
[----:B0-----:R-:W-:-:S05]  /*0470*/  FADD R10, R11, R10 ;  /* 0x0000000a0b0a7221 */ /* 0x001fca0000000000 */
[----:B------:R-:W0:Y:S02]  /*0480*/  SHFL.BFLY PT, R13, R10, 0x2, 0x1f ;  /* 0x0c401f000a0d7f89 */ /* 0x000e2400000e0000 */
[----:B0-----:R-:W-:-:S05]  /*0490*/  FADD R13, R10, R13 ;  /* 0x0000000d0a0d7221 */ /* 0x001fca0000000000 */
[----:B------:R-:W0:Y:S01]  /*04a0*/  SHFL.BFLY PT, R12, R13, 0x1, 0x1f ;  /* 0x0c201f000d0c7f89 */ /* 0x000e2200000e0000 */
[----:B------:R-:W-:-:S04]  /*04b0*/  SHF.R.U32.HI R14, RZ, 0x3, R30 ;  /* 0x00000003ff0e7819 */ /* 0x000fc8000001161e */
[----:B------:R-:W-:Y:S01]  /*04c0*/  LOP3.LUT R14, R14, 0x1c, RZ, 0xc0, !PT ;  /* 0x0000001c0e0e7812 */ /* 0x000fe200078ec0ff */
[----:B0-----:R-:W-:-:S05]  /*04d0*/  FADD R15, R13, R12 ;  /* 0x0000000c0d0f7221 */ /* 0x001fca0000000000 */
[----:B------:R-:W-:Y:S04]  /*04e0*/  @!P0 STS [R14], R15 ;  /* 0x0000000f0e008388 */ /* 0x000fe80000000800 */
[----:B------:R-:W-:Y:S06]  /*04f0*/  BAR.SYNC 0x0 ;  /* 0x0000000000007b1d */ /* 0x000fec0000000000 */
[----:B------:R-:W0:Y:S04]  /*0500*/  @!P2 LDS R31, [R30.X4] ;  /* 0x000000001e1fa984 */ /* 0x000e280000004800 */
[----:B0-----:R-:W0:Y:S02]  /*0510*/  SHFL.BFLY PT, R8, R31, 0x4, 0x1f ;  /* 0x0c801f001f087f89 */ /* 0x001e2400000e0000 */
[----:B0-----:R-:W-:-:S05]  /*0520*/  FADD R8, R31, R8 ;  /* 0x000000081f087221 */ /* 0x001fca0000000000 */
[----:B------:R-:W0:Y:S01]  /*0530*/  SHFL.BFLY PT, R9, R8, 0x2, 0x1f ;  /* 0x0c401f0008097f89 */ /* 0x000e2200000e0000 */
[----:B------:R-:W-:Y:S01]  /*0540*/  LOP3.LUT P0, RZ, R30, 0x7, RZ, 0xc0, !PT ;  /* 0x000000071eff7812 */ /* 0x000fe2000780c0ff */
[----:B0-----:R-:W-:-:S05]  /*0550*/  FADD R9, R8, R9 ;  /* 0x0000000908097221 */ /* 0x001fca0000000000 */
[----:B------:R-:W0:Y:S01]  /*0560*/  SHFL.BFLY PT, R10, R9, 0x1, 0x1f ;  /* 0x0c201f00090a7f89 */ /* 0x000e2200000e0000 */
[----:B------:R-:W-:Y:S01]  /*0570*/  ISETP.LT.AND P0, PT, R30, 0x8, !P0 ;  /* 0x000000081e00780c */ /* 0x000fe20004701270 */
[----:B0-----:R-:W-:-:S12]  /*0580*/  FADD R11, R9, R10 ;  /* 0x0000000a090b7221 */ /* 0x001fd80000000000 */
[----:B------:R-:W-:Y:S04]  /*0590*/  @P0 STS [R30.X4], R11 ;  /* 0x0000000b1e000388 */ /* 0x000fe80000004800 */
[----:B------:R-:W-:Y:S06]  /*05a0*/  BAR.SYNC 0x0 ;  /* 0x0000000000007b1d */ /* 0x000fec0000000000 */
[----:B------:R-:W0:Y:S04]  /*05b0*/  LDS R32, [RZ] ;  /* 0x00000000ff207984 */ /* 0x000e280000000800 */
[----:B------:R-:W-:Y:S06]  /*05c0*/  BAR.SYNC 0x0 ;  /* 0x0000000000007b1d */ /* 0x000fec0000000000 */
[----:B0-----:R-:W-:Y:S04]  /*05d0*/  STS [RZ], R32 ;  /* 0x00000020ff007388 */ /* 0x001fe80000000800 */
[----:B------:R-:W-:Y:S06]  /*05e0*/  BAR.SYNC 0x0 ;  /* 0x0000000000007b1d */ /* 0x000fec0000000000 */
[----:B------:R-:W0:Y:S01]  /*05f0*/  LDS R8, [RZ] ;  /* 0x00000000ff087984 */ /* 0x000e220000000800 */
[----:B------:R-:W-:-:S03]  /*0600*/  MOV R31, 0x39924925 ;  /* 0x39924925001f7802 */ /* 0x000fc60000000f00 */
[----:B------:R-:W-:Y:S06]  /*0610*/  BAR.SYNC 0x0 ;  /* 0x0000000000007b1d */ /* 0x000fec0000000000 */
[----:B------:R-:W-:Y:S01]  /*0620*/  ISETP.NE.AND P0, PT, R33, RZ, PT ;  /* 0x000000ff2100720c */ /* 0x000fe20003f05270 */
[----:B------:R-:W-:-:S04]  /*0630*/  IMAD.WIDE R34, R7, R25, c[0x0][0x160] ;  /* 0x0000580007227625 */ /* 0x000fc800078e0219 */
[----:B------:R-:W-:Y:S01]  /*0640*/  IMAD.WIDE.U32 R24, R24, R25, c[0x0][0x170] ;  /* 0x00005c0018187625 */ /* 0x000fe200078e0019 */
[----:B0-----:R-:W-:-:S04]  /*0650*/  FFMA R36, R8, R31, 9.9999997473787516356e-06 ;  /* 0x3727c5ac08247423 */ /* 0x001fc8000000001f */
[----:B------:R-:W0:Y:S03]  /*0660*/  MUFU.RSQ R37, R36 ;  /* 0x0000002400257308 */ /* 0x000e260000001400 */
[----:B0-----:R-:W-:Y:S04]  /*0670*/  @!P0 STG.E [R34.64], R37 ;  /* 0x0000002522008986 */ /* 0x001fe8000c101904 */
[----:B------:R-:W2:Y:S04]  /*0680*/  LDG.E.EL.128 R12, [R24.64] ;  /* 0x00000004180c7981 */ /* 0x000ea8000c2e1d00 */
[----:B------:R-:W3:Y:S04]  /*0690*/  LDG.E.EF.128 R8, [R28.64] ;  /* 0x000000041c087981 */ /* 0x000ee8000c0e1d00 */
[----:B------:R0:W4:Y:S04]  /*06a0*/  LDG.E.EF.128 R16, [R26.64] ;  /* 0x000000041a107981 */ /* 0x000128000c0e1d00 */
[----:B------:R-:W5:Y:S01]  /*06b0*/  LDG.E.EL.128 R20, [R24.64+0x10] ;  /* 0x0000100418147981 */ /* 0x000f62000c2e1d00 */
[----:B------:R-:W-:-:S06]  /*06c0*/  FFMA R7, R32, R31, 9.9999997473787516356e-06 ;  /* 0x3727c5ac20077423 */ /* 0x000fcc000000001f */
[----:B------:R-:W3:Y:S01]  /*06d0*/  MUFU.RSQ R7, R7 ;  /* 0x0000000700077308 */ /* 0x000ee20000001400 */
[----:B0-----:R-:W-:Y:S01]  /*06e0*/  MOV R27, 0x2 ;  /* 0x00000002001b7802 */ /* 0x001fe20000000f00 */
[----:B--2---:R-:W-:Y:S01]  /*06f0*/  FADD R31, R12, 1 ;  /* 0x3f8000000c1f7421 */ /* 0x004fe20000000000 */
[----:B------:R-:W-:Y:S01]  /*0700*/  FADD R12, R13, 1 ;  /* 0x3f8000000d0c7421 */ /* 0x000fe20000000000 */
[----:B------:R-:W-:Y:S01]  /*0710*/  FADD R13, R14, 1 ;  /* 0x3f8000000e0d7421 */ /* 0x000fe20000000000 */
[----:B------:R-:W-:Y:S01]  /*0720*/  FADD R14, R15, 1 ;  /* 0x3f8000000f0e7421 */ /* 0x000fe20000000000 */
[C---:B---3--:R-:W-:Y:S01]  /*0730*/  FMUL R10, R7.reuse, R10 ;  /* 0x0000000a070a7220 */ /* 0x048fe20000400000 */
[C---:B------:R-:W-:Y:S01]  /*0740*/  FMUL R11, R7.reuse, R11 ;  /* 0x0000000b070b7220 */ /* 0x040fe20000400000 */
[C---:B------:R-:W-:Y:S01]  /*0750*/  FMUL R9, R7.reuse, R9 ;  /* 0x0000000907097220 */ /* 0x040fe20000400000 */
[----:B------:R-:W-:Y:S01]  /*0760*/  FMUL R8, R7, R8 ;  /* 0x0000000807087220 */ /* 0x000fe20000400000 */
[----:B------:R-:W-:Y:S01]  /*0770*/  FMUL R15, R10, R13 ;  /* 0x0000000d0a0f7220 */ /* 0x000fe20000400000 */
[----:B------:R-:W-:Y:S01]  /*0780*/  FMUL R14, R11, R14 ;  /* 0x0000000e0b0e7220 */ /* 0x000fe20000400000 */
[----:B------:R-:W-:Y:S01]  /*0790*/  FMUL R9, R9, R12 ;  /* 0x0000000c09097220 */ /* 0x000fe20000400000 */
[C---:B----4-:R-:W-:Y:S01]  /*07a0*/  FMUL R16, R7.reuse, R16 ;  /* 0x0000001007107220 */ /* 0x050fe20000400000 */
[----:B------:R-:W-:Y:S01]  /*07b0*/  FMUL R17, R7, R17 ;  /* 0x0000001107117220 */ /* 0x000fe20000400000 */
[----:B-----5:R-:W-:Y:S01]  /*07c0*/  FADD R11, R20, 1 ;  /* 0x3f800000140b7421 */ /* 0x020fe20000000000 */
[----:B------:R-:W-:Y:S01]  /*07d0*/  FADD R10, R21, 1 ;  /* 0x3f800000150a7421 */ /* 0x000fe20000000000 */
[C---:B------:R-:W-:Y:S01]  /*07e0*/  FMUL R18, R7.reuse, R18 ;  /* 0x0000001207127220 */ /* 0x040fe20000400000 */
[----:B------:R-:W-:Y:S01]  /*07f0*/  FMUL R19, R7, R19 ;  /* 0x0000001307137220 */ /* 0x000fe20000400000 */
[----:B------:R-:W-:Y:S01]  /*0800*/  FADD R13, R22, 1 ;  /* 0x3f800000160d7421 */ /* 0x000fe20000000000 */
[----:B------:R-:W-:Y:S01]  /*0810*/  FADD R12, R23, 1 ;  /* 0x3f800000170c7421 */ /* 0x000fe20000000000 */
[----:B------:R-:W-:Y:S01]  /*0820*/  FMUL R8, R8, R31 ;  /* 0x0000001f08087220 */ /* 0x000fe20000400000 */
[----:B------:R-:W-:Y:S01]  /*0830*/  FMUL R11, R16, R11 ;  /* 0x0000000b100b7220 */ /* 0x000fe20000400000 */
[----:B------:R-:W-:Y:S01]  /*0840*/  FMUL R10, R17, R10 ;  /* 0x0000000a110a7220 */ /* 0x000fe20000400000 */
[----:B------:R-:W-:Y:S01]  /*0850*/  FMUL R13, R18, R13 ;  /* 0x0000000d120d7220 */ /* 0x000fe20000400000 */
[----:B------:R-:W-:Y:S01]  /*0860*/  FMUL R12, R19, R12 ;  /* 0x0000000c130c7220 */ /* 0x000fe20000400000 */
[----:B------:R-:W-:Y:S01]  /*0870*/  F2FP.BF16.F32.PACK_AB R16, R9, R8 ;  /* 0x000000080910723e */ /* 0x000fe200000010ff */
[----:B------:R-:W-:Y:S01]  /*0880*/  IMAD.WIDE R22, R0, R27, c[0x0][0x178] ;  /* 0x00005e0000167625 */ /* 0x000fe200078e021b */
[----:B------:R-:W-:Y:S01]  /*0890*/  F2FP.BF16.F32.PACK_AB R18, R10, R11 ;  /* 0x0000000b0a12723e */ /* 0x000fe200000010ff */
[----:B------:R-:W-:Y:S01]  /*08a0*/  CS2R R8, SRZ ;  /* 0x0000000000087805 */ /* 0x000fe2000001ff00 */
[----:B------:R-:W-:Y:S01]  /*08b0*/  F2FP.BF16.F32.PACK_AB R17, R14, R15 ;  /* 0x0000000f0e11723e */ /* 0x000fe200000010ff */
[----:B------:R-:W-:Y:S01]  /*08c0*/  CS2R R10, SRZ ;  /* 0x00000000000a7805 */ /* 0x000fe2000001ff00 */
[----:B------:R-:W-:Y:S01]  /*08d0*/  F2FP.BF16.F32.PACK_AB R19, R12, R13 ;  /* 0x0000000d0c13723e */ /* 0x000fe200000010ff */
[----:B------:R-:W-:Y:S01]  /*08e0*/  CS2R R14, SRZ ;  /* 0x00000000000e7805 */ /* 0x000fe2000001ff00 */
[----:B------:R-:W-:-:S03]  /*08f0*/  CS2R R12, SRZ ;  /* 0x00000000000c7805 */ /* 0x000fc6000001ff00 */
[----:B------:R0:W-:Y:S04]  /*0900*/  STG.E.128 [R22.64], R16 ;  /* 0x0000001016007986 */ /* 0x0001e8000c101d04 */
[----:B------:R-:W2:Y:S04]  /*0910*/  @!P1 LDG.E.EF.128 R8, [R4.64] ;  /* 0x0000000404089981 */ /* 0x000ea8000c0e1d00 */
[----:B------:R-:W3:Y:S01]  /*0920*/  @!P1 LDG.E.EL.128 R12, [R24.64+0x2000] ;  /* 0x00200004180c9981 */ /* 0x000ee2000c2e1d00 */
[----:B------:R-:W-:Y:S01]  /*0930*/  CS2R R20, SRZ ;  /* 0x0000000000147805 */ /* 0x000fe2000001ff00 */
[----:B0-----:R-:W-:Y:S01]  /*0940*/  CS2R R22, SRZ ;  /* 0x0000000000167805 */ /* 0x001fe2000001ff00 */
[----:B------:R-:W-:Y:S01]  /*0950*/  CS2R R16, SRZ ;  /* 0x0000000000107805 */ /* 0x000fe2000001ff00 */
[----:B------:R-:W-:-:S04]  /*0960*/  CS2R R18, SRZ ;  /* 0x0000000000127805 */ /* 0x000fc8000001ff00 */
[----:B------:R0:W4:Y:S04]  /*0970*/  @!P1 LDG.E.EF.128 R20, [R2.64] ;  /* 0x0000000402149981 */ /* 0x000128000c0e1d00 */
[----:B------:R-:W5:Y:S01]  /*0980*/  @!P1 LDG.E.EL.128 R16, [R24.64+0x2010] ;  /* 0x0020100418109981 */ /* 0x000f62000c2e1d00 */
[----:B--2---:R-:W-:Y:S02]  /*0990*/  SEL R0, R9, RZ, !P1 ;  /* 0x000000ff09007207 */ /* 0x004fe40004800000 */
[----:B------:R-:W-:Y:S02]  /*09a0*/  SEL R4, R11, RZ, !P1 ;  /* 0x000000ff0b047207 */ /* 0x000fe40004800000 */
[----:B------:R-:W-:Y:S02]  /*09b0*/  SEL R10, R10, RZ, !P1 ;  /* 0x000000ff0a0a7207 */ /* 0x000fe40004800000 */
[----:B---3--:R-:W-:-:S02]  /*09c0*/  SEL R13, R13, RZ, !P1 ;  /* 0x000000ff0d0d7207 */ /* 0x008fc40004800000 */
[----:B------:R-:W-:Y:S02]  /*09d0*/  SEL R14, R14, RZ, !P1 ;  /* 0x000000ff0e0e7207 */ /* 0x000fe40004800000 */
[----:B------:R-:W-:Y:S01]  /*09e0*/  SEL R11, R15, RZ, !P1 ;  /* 0x000000ff0f0b7207 */ /* 0x000fe20004800000 */
[C---:B0-----:R-:W-:Y:S01]  /*09f0*/  FMUL R3, R7.reuse, R0 ;  /* 0x0000000007037220 */ /* 0x041fe20000400000 */
[C---:B------:R-:W-:Y:S01]  /*0a00*/  FMUL R0, R7.reuse, R4 ;  /* 0x0000000407007220 */ /* 0x040fe20000400000 */
[----:B------:R-:W-:Y:S01]  /*0a10*/  FMUL R9, R7, R10 ;  /* 0x0000000a07097220 */ /* 0x000fe20000400000 */
[----:B------:R-:W-:Y:S01]  /*0a20*/  FADD R2, R13, 1 ;  /* 0x3f8000000d027421 */ /* 0x000fe20000000000 */
[----:B------:R-:W-:Y:S01]  /*0a30*/  FADD R4, R14, 1 ;  /* 0x3f8000000e047421 */ /* 0x000fe20000000000 */
[----:B------:R-:W-:Y:S01]  /*0a40*/  FADD R11, R11, 1 ;  /* 0x3f8000000b0b7421 */ /* 0x000fe20000000000 */
[----:B------:R-:W-:Y:S02]  /*0a50*/  SEL R8, R8, RZ, !P1 ;  /* 0x000000ff08087207 */ /* 0x000fe40004800000 */
[----:B------:R-:W-:Y:S01]  /*0a60*/  SEL R5, R12, RZ, !P1 ;  /* 0x000000ff0c057207 */ /* 0x000fe20004800000 */
[----:B------:R-:W-:Y:S01]  /*0a70*/  FMUL R3, R3, R2 ;  /* 0x0000000203037220 */ /* 0x000fe20000400000 */
[----:B------:R-:W-:Y:S01]  /*0a80*/  FMUL R9, R9, R4 ;  /* 0x0000000409097220 */ /* 0x000fe20000400000 */
[----:B------:R-:W-:Y:S01]  /*0a90*/  FMUL R12, R0, R11 ;  /* 0x0000000b000c7220 */ /* 0x000fe20000400000 */
[----:B----4-:R-:W-:-:S02]  /*0aa0*/  SEL R0, R20, RZ, !P1 ;  /* 0x000000ff14007207 */ /* 0x010fc40004800000 */
[----:B------:R-:W-:Y:S02]  /*0ab0*/  SEL R2, R21, RZ, !P1 ;  /* 0x000000ff15027207 */ /* 0x000fe40004800000 */
[----:B------:R-:W-:Y:S01]  /*0ac0*/  SEL R4, R22, RZ, !P1 ;  /* 0x000000ff16047207 */ /* 0x000fe20004800000 */
[----:B------:R-:W-:Y:S01]  /*0ad0*/  FMUL R8, R7, R8 ;  /* 0x0000000807087220 */ /* 0x000fe20000400000 */
[----:B------:R-:W-:Y:S01]  /*0ae0*/  SEL R10, R23, RZ, !P1 ;  /* 0x000000ff170a7207 */ /* 0x000fe20004800000 */
[----:B------:R-:W-:Y:S01]  /*0af0*/  FADD R5, R5, 1 ;  /* 0x3f80000005057421 */ /* 0x000fe20000000000 */
[----:B-----5:R-:W-:Y:S02]  /*0b00*/  SEL R17, R17, RZ, !P1 ;  /* 0x000000ff11117207 */ /* 0x020fe40004800000 */
[----:B------:R-:W-:Y:S02]  /*0b10*/  SEL R16, R16, RZ, !P1 ;  /* 0x000000ff10107207 */ /* 0x000fe40004800000 */
[----:B------:R-:W-:-:S02]  /*0b20*/  SEL R18, R18, RZ, !P1 ;  /* 0x000000ff12127207 */ /* 0x000fc40004800000 */
[----:B------:R-:W-:Y:S01]  /*0b30*/  SEL R19, R19, RZ, !P1 ;  /* 0x000000ff13137207 */ /* 0x000fe20004800000 */
[C---:B------:R-:W-:Y:S01]  /*0b40*/  FMUL R0, R7.reuse, R0 ;  /* 0x0000000007007220 */ /* 0x040fe20000400000 */
[C---:B------:R-:W-:Y:S01]  /*0b50*/  FMUL R2, R7.reuse, R2 ;  /* 0x0000000207027220 */ /* 0x040fe20000400000 */
[C---:B------:R-:W-:Y:S01]  /*0b60*/  FMUL R4, R7.reuse, R4 ;  /* 0x0000000407047220 */ /* 0x040fe20000400000 */
[----:B------:R-:W-:Y:S01]  /*0b70*/  FMUL R8, R8, R5 ;  /* 0x0000000508087220 */ /* 0x000fe20000400000 */
[----:B------:R-:W-:Y:S01]  /*0b80*/  FMUL R7, R7, R10 ;  /* 0x0000000a07077220 */ /* 0x000fe20000400000 */
[----:B------:R-:W-:Y:S01]  /*0b90*/  FADD R17, R17, 1 ;  /* 0x3f80000011117421 */ /* 0x000fe20000000000 */
[----:B------:R-:W-:Y:S01]  /*0ba0*/  FADD R5, R16, 1 ;  /* 0x3f80000010057421 */ /* 0x000fe20000000000 */
[----:B------:R-:W-:Y:S01]  /*0bb0*/  FADD R11, R18, 1 ;  /* 0x3f800000120b7421 */ /* 0x000fe20000000000 */
[----:B------:R-:W-:Y:S01]  /*0bc0*/  FADD R10, R19, 1 ;  /* 0x3f800000130a7421 */ /* 0x000fe20000000000 */
[----:B------:R-:W-:Y:S01]  /*0bd0*/  FMUL R17, R2, R17 ;  /* 0x0000001102117220 */ /* 0x000fe20000400000 */
[----:B------:R-:W-:Y:S01]  /*0be0*/  FMUL R0, R0, R5 ;  /* 0x0000000500007220 */ /* 0x000fe20000400000 */
[----:B------:R-:W-:Y:S01]  /*0bf0*/  FMUL R11, R4, R11 ;  /* 0x0000000b040b7220 */ /* 0x000fe20000400000 */
[----:B------:R-:W-:Y:S01]  /*0c00*/  FMUL R2, R7, R10 ;  /* 0x0000000a07027220 */ /* 0x000fe20000400000 */
[----:B------:R-:W-:Y:S01]  /*0c10*/  F2FP.BF16.F32.PACK_AB R8, R3, R8 ;  /* 0x000000080308723e */ /* 0x000fe200000010ff */
[----:B------:R-:W-:Y:S01]  /*0c20*/  IMAD.WIDE R6, R6, R27, c[0x0][0x178] ;  /* 0x00005e0006067625 */ /* 0x000fe200078e021b */
[----:B------:R-:W-:-:S02]  /*0c30*/  F2FP.BF16.F32.PACK_AB R9, R12, R9 ;  /* 0x000000090c09723e */ /* 0x000fc400000010ff */
[----:B------:R-:W-:Y:S02]  /*0c40*/  F2FP.BF16.F32.PACK_AB R10, R17, R0 ;  /* 0x00000000110a723e */ /* 0x000fe400000010ff */
[----:B------:R-:W-:Y:S01]  /*0c50*/  F2FP.BF16.F32.PACK_AB R11, R2, R11 ;  /* 0x0000000b020b723e */ /* 0x000fe200000010ff */
[----:B------:R-:W-:Y:S06]  /*0c60*/  @P1 EXIT ;  /* 0x000000000000194d */ /* 0x000fec0003800000 */
[----:B------:R-:W-:Y:S01]  /*0c70*/  STG.E.128 [R6.64], R8 ;  /* 0x0000000806007986 */ /* 0x000fe2000c101d04 */
[----:B------:R-:W-:Y:S05]  /*0c80*/  EXIT ;  /* 0x000000000000794d */ /* 0x000fea0003800000 */
.L_x_0:
[----:B------:R-:W-:-:S00]  /*0c90*/  BRA `(.L_x_0) ;  /* 0xfffffff000007947 */ /* 0x000fc0000383ffff */
[----:B------:R-:W-:-:S00]  /*0ca0*/  NOP ;  /* 0x0000000000007918 */ /* 0x000fc00000000000 */
        /* <DEDUP_REMOVED lines=13> */
.L_x_1:


//--------------------- .nv.global.init           --------------------------
	.section	.nv.global.init,"aw",@progbits
.nv.global.init:
	.type		_$_str,@object
	.size		_$_str,(.L_0 - _$_str)
_$_str:
        /*0000*/ 	.byte	0x5f, 0x5f, 0x43, 0x55, 0x44, 0x41, 0x5f, 0x46, 0x54, 0x5a, 0x00
.L_0:


//--------------------- .nv.shared.triton__0d1d2d3d4de5de --------------------------
	.section	.nv.shared.triton__0d1d2d3d4de5de,"aw",@nobits
	.align	16
